//
// Generated by NVIDIA NVVM Compiler
//
// Compiler Build ID: CL-36424714
// Cuda compilation tools, release 13.0, V13.0.88
// Based on NVVM 20.0.0
//

.version 9.0
.target sm_100
.address_size 64

	// .globl	_Z11test_approxf
.extern .func  (.param .b32 func_retval0) vprintf
(
	.param .b64 vprintf_param_0,
	.param .b64 vprintf_param_1
)
;
.global .align 1 .b8 $str[9] = {100, 105, 118, 58, 32, 37, 102, 10};
.global .align 1 .b8 $str$1[16] = {116, 97, 110, 95, 97, 112, 112, 114, 111, 120, 58, 32, 37, 102, 10};
.global .align 1 .b8 $str$2[12] = {115, 113, 114, 116, 95, 100, 58, 32, 37, 102, 10};
.global .align 4 .b8 __cudart_i2opi_f[24] = {65, 144, 67, 60, 153, 149, 98, 219, 192, 221, 52, 245, 209, 87, 39, 252, 41, 21, 68, 78, 110, 131, 249, 162};

.visible .entry _Z11test_approxf(
	.param .f32 _Z11test_approxf_param_0
)
{
	.local .align 8 .b8 	__local_depot0[40];
	.reg .b64 	%SP;
	.reg .b64 	%SPL;
	.reg .pred 	%p<9>;
	.reg .b32 	%r<45>;
	.reg .b32 	%f<30>;
	.reg .b64 	%rd<29>;
	.reg .b64 	%fd<6>;

	mov.u64 	%SPL, __local_depot0;
	cvta.local.u64 	%SP, %SPL;
	ld.param.f32 	%f6, [_Z11test_approxf_param_0];
	add.u64 	%rd1, %SPL, 0;
	mul.f32 	%f7, %f6, 0f3F22F983;
	cvt.rni.s32.f32 	%r44, %f7;
	cvt.rn.f32.s32 	%f8, %r44;
	fma.rn.f32 	%f9, %f8, 0fBFC90FDA, %f6;
	fma.rn.f32 	%f10, %f8, 0fB3A22168, %f9;
	fma.rn.f32 	%f29, %f8, 0fA7C234C5, %f10;
	abs.f32 	%f2, %f6;
	setp.ltu.f32 	%p1, %f2, 0f47CE4780;
	@%p1 bra 	$L__BB0_8;
	setp.neu.f32 	%p2, %f2, 0f7F800000;
	@%p2 bra 	$L__BB0_3;
	mov.f32 	%f13, 0f00000000;
	mul.rn.f32 	%f29, %f6, %f13;
	mov.b32 	%r44, 0;
	bra.uni 	$L__BB0_8;
$L__BB0_3:
	mov.b32 	%r2, %f6;
	shl.b32 	%r16, %r2, 8;
	or.b32  	%r3, %r16, -2147483648;
	mov.b64 	%rd28, 0;
	mov.b32 	%r41, 0;
	mov.u64 	%rd26, __cudart_i2opi_f;
	mov.u64 	%rd27, %rd1;
$L__BB0_4:
	.pragma "nounroll";
	ld.global.nc.u32 	%r17, [%rd26];
	mad.wide.u32 	%rd12, %r17, %r3, %rd28;
	shr.u64 	%rd28, %rd12, 32;
	st.local.u32 	[%rd27], %rd12;
	add.s32 	%r41, %r41, 1;
	add.s64 	%rd27, %rd27, 4;
	add.s64 	%rd26, %rd26, 4;
	setp.ne.s32 	%p3, %r41, 6;
	@%p3 bra 	$L__BB0_4;
	shr.u32 	%r18, %r2, 23;
	st.local.u32 	[%rd1+24], %rd28;
	and.b32  	%r6, %r18, 31;
	and.b32  	%r19, %r18, 224;
	add.s32 	%r20, %r19, -128;
	shr.u32 	%r21, %r20, 5;
	mul.wide.u32 	%rd13, %r21, 4;
	sub.s64 	%rd8, %rd1, %rd13;
	ld.local.u32 	%r42, [%rd8+24];
	ld.local.u32 	%r43, [%rd8+20];
	setp.eq.s32 	%p4, %r6, 0;
	@%p4 bra 	$L__BB0_7;
	shf.l.wrap.b32 	%r42, %r43, %r42, %r6;
	ld.local.u32 	%r22, [%rd8+16];
	shf.l.wrap.b32 	%r43, %r22, %r43, %r6;
$L__BB0_7:
	shr.u32 	%r23, %r42, 30;
	shf.l.wrap.b32 	%r24, %r43, %r42, 2;
	shl.b32 	%r25, %r43, 2;
	shr.u32 	%r26, %r24, 31;
	add.s32 	%r27, %r26, %r23;
	neg.s32 	%r28, %r27;
	setp.lt.s32 	%p5, %r2, 0;
	selp.b32 	%r44, %r28, %r27, %p5;
	xor.b32  	%r29, %r24, %r2;
	shr.s32 	%r30, %r24, 31;
	xor.b32  	%r31, %r30, %r24;
	xor.b32  	%r32, %r30, %r25;
	cvt.u64.u32 	%rd14, %r31;
	shl.b64 	%rd15, %rd14, 32;
	cvt.u64.u32 	%rd16, %r32;
	or.b64  	%rd17, %rd15, %rd16;
	cvt.rn.f64.s64 	%fd1, %rd17;
	mul.f64 	%fd2, %fd1, 0d3BF921FB54442D19;
	cvt.rn.f32.f64 	%f11, %fd2;
	neg.f32 	%f12, %f11;
	setp.lt.s32 	%p6, %r29, 0;
	selp.f32 	%f29, %f12, %f11, %p6;
$L__BB0_8:
	sqrt.rn.f32 	%f14, %f6;
	add.u64 	%rd18, %SP, 32;
	add.u64 	%rd19, %SPL, 32;
	mul.f32 	%f15, %f29, %f29;
	fma.rn.f32 	%f16, %f15, 0f3C190000, 0f3B560000;
	fma.rn.f32 	%f17, %f16, %f15, 0f3CC70000;
	fma.rn.f32 	%f18, %f17, %f15, 0f3D5B0000;
	fma.rn.f32 	%f19, %f18, %f15, 0f3E089438;
	fma.rn.f32 	%f20, %f19, %f15, 0f3EAAAA88;
	mul.rn.f32 	%f21, %f15, %f29;
	fma.rn.f32 	%f22, %f20, %f21, %f29;
	abs.f32 	%f23, %f29;
	setp.eq.f32 	%p7, %f23, 0f3A00B43C;
	selp.f32 	%f24, %f29, %f22, %p7;
	and.b32  	%r34, %r44, 1;
	setp.eq.b32 	%p8, %r34, 1;
	neg.f32 	%f25, %f24;
	rcp.approx.ftz.f32 	%f26, %f25;
	selp.f32 	%f27, %f26, %f24, %p8;
	cvt.f64.f32 	%fd3, %f14;
	div.rn.f32 	%f28, %f6, %f14;
	cvt.f64.f32 	%fd4, %f28;
	st.local.f64 	[%rd19], %fd4;
	mov.u64 	%rd20, $str;
	cvta.global.u64 	%rd21, %rd20;
	{ // callseq 0, 0
	.param .b64 param0;
	st.param.b64 	[param0], %rd21;
	.param .b64 param1;
	st.param.b64 	[param1], %rd18;
	.param .b32 retval0;
	call.uni (retval0), 
	vprintf, 
	(
	param0, 
	param1
	);
	ld.param.b32 	%r35, [retval0];
	} // callseq 0
	cvt.f64.f32 	%fd5, %f27;
	st.local.f64 	[%rd19], %fd5;
	mov.u64 	%rd22, $str$1;
	cvta.global.u64 	%rd23, %rd22;
	{ // callseq 1, 0
	.param .b64 param0;
	st.param.b64 	[param0], %rd23;
	.param .b64 param1;
	st.param.b64 	[param1], %rd18;
	.param .b32 retval0;
	call.uni (retval0), 
	vprintf, 
	(
	param0, 
	param1
	);
	ld.param.b32 	%r37, [retval0];
	} // callseq 1
	st.local.f64 	[%rd19], %fd3;
	mov.u64 	%rd24, $str$2;
	cvta.global.u64 	%rd25, %rd24;
	{ // callseq 2, 0
	.param .b64 param0;
	st.param.b64 	[param0], %rd25;
	.param .b64 param1;
	st.param.b64 	[param1], %rd18;
	.param .b32 retval0;
	call.uni (retval0), 
	vprintf, 
	(
	param0, 
	param1
	);
	ld.param.b32 	%r39, [retval0];
	} // callseq 2
	ret;

}


// ===== COMPILED SASS (sm_100) =====

	.target	sm_100

	.elftype	@"ET_EXEC"


//--------------------- .note.nv.tkinfo           --------------------------
	.section	.note.nv.tkinfo,"",@"SHT_NOTE"
	.sectionflags	@"SHF_NOTE_NV_TKINFO"
	.tkinfo
        /*0018*/ 	.word	0x00000002
        /*0030*/ 	.string	""
        /*0030*/ 	.string	"ptxas"
        /*0030*/ 	.string	"Cuda compilation tools, release 13.0, V13.0.88"
        /*0030*/ 	.string	"Build cuda_13.0.r13.0/compiler.36424714_0"
        /*0030*/ 	.string	"-arch sm_100 -m 64 "



//--------------------- .note.nv.cuinfo           --------------------------
	.section	.note.nv.cuinfo,"",@"SHT_NOTE"
	.sectionflags	@"SHF_NOTE_NV_CUINFO"
        /*0018*/ 	.short	0x0002
        /*001a*/ 	.short	0x0064
        /*001c*/ 	.short	0x0082
	.zero		2


//--------------------- .nv.info                  --------------------------
	.section	.nv.info,"",@"SHT_CUDA_INFO"
	.align	4


	//----- nvinfo : EIATTR_REGCOUNT
	.align		4
        /*0000*/ 	.byte	0x04, 0x2f
        /*0002*/ 	.short	(.L_5 - .L_4)
	.align		4
.L_4:
        /*0004*/ 	.word	index@(_Z11test_approxf)
        /*0008*/ 	.word	0x0000001a


	//----- nvinfo : EIATTR_FRAME_SIZE
	.align		4
.L_5:
        /*000c*/ 	.byte	0x04, 0x11
        /*000e*/ 	.short	(.L_7 - .L_6)
	.align		4
.L_6:
        /*0010*/ 	.word	index@($__internal_1_$__cuda_sm3x_div_rn_noftz_f32_slowpath)
        /*0014*/ 	.word	0x00000028


	//----- nvinfo : EIATTR_FRAME_SIZE
	.align		4
.L_7:
        /*0018*/ 	.byte	0x04, 0x11
        /*001a*/ 	.short	(.L_9 - .L_8)
	.align		4
.L_8:
        /*001c*/ 	.word	index@($__internal_0_$__cuda_sm20_sqrt_rn_f32_slowpath)
        /*0020*/ 	.word	0x00000028


	//----- nvinfo : EIATTR_FRAME_SIZE
	.align		4
.L_9:
        /*0024*/ 	.byte	0x04, 0x11
        /*0026*/ 	.short	(.L_11 - .L_10)
	.align		4
.L_10:
        /*0028*/ 	.word	index@(_Z11test_approxf)
        /*002c*/ 	.word	0x00000028


	//----- nvinfo : EIATTR_MIN_STACK_SIZE
	.align		4
.L_11:
        /*0030*/ 	.byte	0x04, 0x12
        /*0032*/ 	.short	(.L_13 - .L_12)
	.align		4
.L_12:
        /*0034*/ 	.word	index@(_Z11test_approxf)
        /*0038*/ 	.word	0x00000028
.L_13:


//--------------------- .nv.compat                --------------------------
	.section	.nv.compat,"",@"SHT_CUDA_COMPAT_INFO"
	.align	4
        /*0000*/ 	.byte	0x02, 0x09, 0x00, 0x00, 0x02, 0x02, 0x01, 0x00, 0x02, 0x05, 0x05, 0x00, 0x03, 0x07, 0x01, 0x01
        /*0010*/ 	.byte	0x02, 0x03, 0x00, 0x00, 0x02, 0x06, 0x01, 0x00, 0x04, 0x0b, 0x08, 0x00, 0x01, 0x00, 0x00, 0x00
        /*0020*/ 	.byte	0x00, 0x00, 0x00, 0x00


//--------------------- .nv.info._Z11test_approxf --------------------------
	.section	.nv.info._Z11test_approxf,"",@"SHT_CUDA_INFO"
	.sectionflags	@""
	.align	4


	//----- nvinfo : EIATTR_CUDA_API_VERSION
	.align		4
        /*0000*/ 	.byte	0x04, 0x37
        /*0002*/ 	.short	(.L_15 - .L_14)
.L_14:
        /*0004*/ 	.word	0x00000082


	//----- nvinfo : EIATTR_KPARAM_INFO
	.align		4
.L_15:
        /*0008*/ 	.byte	0x04, 0x17
        /*000a*/ 	.short	(.L_17 - .L_16)
.L_16:
        /*000c*/ 	.word	0x00000000
        /*0010*/ 	.short	0x0000
        /*0012*/ 	.short	0x0000
        /*0014*/ 	.byte	0x00, 0xf0, 0x11, 0x00


	//----- nvinfo : EIATTR_SPARSE_MMA_MASK
	.align		4
.L_17:
        /*0018*/ 	.byte	0x03, 0x50
        /*001a*/ 	.short	0x0000


	//----- nvinfo : EIATTR_MAXREG_COUNT
	.align		4
        /*001c*/ 	.byte	0x03, 0x1b
        /*001e*/ 	.short	0x00ff


	//----- nvinfo : EIATTR_EXTERNS
	.align		4
        /*0020*/ 	.byte	0x04, 0x0f
        /*0022*/ 	.short	(.L_19 - .L_18)


	//   ....[0]....
	.align		4
.L_18:
        /*0024*/ 	.word	index@(vprintf)


	//----- nvinfo : EIATTR_MERCURY_ISA_VERSION
	.align		4
.L_19:
        /*0028*/ 	.byte	0x03, 0x5f
        /*002a*/ 	.short	0x0101


	//----- nvinfo : EIATTR_VRC_CTA_INIT_COUNT
	.align		4
        /*002c*/ 	.byte	0x02, 0x4a
	.zero		1
	.zero		1


	//----- nvinfo : EIATTR_SYSCALL_OFFSETS
	.align		4
        /*0030*/ 	.byte	0x04, 0x46
        /*0032*/ 	.short	(.L_21 - .L_20)


	//   ....[0]....
.L_20:
        /*0034*/ 	.word	0x00000780


	//   ....[1]....
        /*0038*/ 	.word	0x00000820


	//   ....[2]....
        /*003c*/ 	.word	0x000008b0


	//----- nvinfo : EIATTR_EXIT_INSTR_OFFSETS
	.align		4
.L_21:
        /*0040*/ 	.byte	0x04, 0x1c
        /*0042*/ 	.short	(.L_23 - .L_22)


	//   ....[0]....
.L_22:
        /*0044*/ 	.word	0x000008c0


	//----- nvinfo : EIATTR_CRS_STACK_SIZE
	.align		4
.L_23:
        /*0048*/ 	.byte	0x04, 0x1e
        /*004a*/ 	.short	(.L_25 - .L_24)
.L_24:
        /*004c*/ 	.word	0x00000000


	//----- nvinfo : EIATTR_CBANK_PARAM_SIZE
	.align		4
.L_25:
        /*0050*/ 	.byte	0x03, 0x19
        /*0052*/ 	.short	0x0004


	//----- nvinfo : EIATTR_PARAM_CBANK
	.align		4
        /*0054*/ 	.byte	0x04, 0x0a
        /*0056*/ 	.short	(.L_27 - .L_26)
	.align		4
.L_26:
        /*0058*/ 	.word	index@(.nv.constant0._Z11test_approxf)
        /*005c*/ 	.short	0x0380
        /*005e*/ 	.short	0x0004


	//----- nvinfo : EIATTR_SW_WAR
	.align		4
.L_27:
        /*0060*/ 	.byte	0x04, 0x36
        /*0062*/ 	.short	(.L_29 - .L_28)
.L_28:
        /*0064*/ 	.word	0x00000008
.L_29:


//--------------------- .nv.callgraph             --------------------------
	.section	.nv.callgraph,"",@"SHT_CUDA_CALLGRAPH"
	.align	4
	.sectionentsize	8
	.align		4
        /*0000*/ 	.word	0x00000000
	.align		4
        /*0004*/ 	.word	0xffffffff
	.align		4
        /*0008*/ 	.word	index@(_Z11test_approxf)
	.align		4
        /*000c*/ 	.word	index@(vprintf)
	.align		4
        /*0010*/ 	.word	0x00000000
	.align		4
        /*0014*/ 	.word	0xfffffffe
	.align		4
        /*0018*/ 	.word	0x00000000
	.align		4
        /*001c*/ 	.word	0xfffffffd
	.align		4
        /*0020*/ 	.word	0x00000000
	.align		4
        /*0024*/ 	.word	0xfffffffc


//--------------------- .nv.constant4             --------------------------
	.section	.nv.constant4,"a",@progbits
	.align	8
	.align		8
.nv.constant4:
        /*0000*/ 	.dword	vprintf
	.align		8
        /*0008*/ 	.dword	$str
	.align		8
        /*0010*/ 	.dword	$str$1
	.align		8
        /*0018*/ 	.dword	$str$2
	.align		8
        /*0020*/ 	.dword	__cudart_i2opi_f


//--------------------- .text._Z11test_approxf    --------------------------
	.section	.text._Z11test_approxf,"ax",@progbits
	.align	128
        .global         _Z11test_approxf
        .type           _Z11test_approxf,@function
        .size           _Z11test_approxf,(.L_x_19 - _Z11test_approxf)
        .other          _Z11test_approxf,@"STO_CUDA_ENTRY STV_DEFAULT"
_Z11test_approxf:
.text._Z11test_approxf:
[----:B------:R-:W0:Y:S08]  /*0000*/  LDC R1, c[0x0][0x37c] ;  /* 0x0000df00ff017b82 */ /* 0x000e300000000800 */
[----:B------:R-:W1:Y:S01]  /*0010*/  LDC R7, c[0x0][0x380] ;  /* 0x0000e000ff077b82 */ /* 0x000e620000000800 */
[----:B------:R-:W2:Y:S01]  /*0020*/  LDCU UR5, c[0x0][0x2fc] ;  /* 0x00005f80ff0577ac */ /* 0x000ea20008000800 */
[----:B0-----:R-:W-:-:S06]  /*0030*/  VIADD R1, R1, 0xffffffd8 ;  /* 0xffffffd801017836 */ /* 0x001fcc0000000000 */
[----:B------:R-:W0:Y:S01]  /*0040*/  LDC R2, c[0x0][0x2f8] ;  /* 0x0000be00ff027b82 */ /* 0x000e220000000800 */
[C---:B-1----:R-:W-:Y:S01]  /*0050*/  FMUL R3, R7.reuse, 0.63661974668502807617 ;  /* 0x3f22f98307037820 */ /* 0x042fe20000400000 */
[----:B------:R-:W-:-:S05]  /*0060*/  FSETP.GE.AND P0, PT, |R7|, 105615, PT ;  /* 0x47ce47800700780b */ /* 0x000fca0003f06200 */
[----:B------:R-:W1:Y:S02]  /*0070*/  F2I.NTZ R3, R3 ;  /* 0x0000000300037305 */ /* 0x000e640000203100 */
[----:B-1----:R-:W-:-:S05]  /*0080*/  I2FP.F32.S32 R0, R3 ;  /* 0x0000000300007245 */ /* 0x002fca0000201400 */
[----:B------:R-:W-:-:S04]  /*0090*/  FFMA R5, R0, -1.5707962512969970703, R7 ;  /* 0xbfc90fda00057823 */ /* 0x000fc80000000007 */
[----:B------:R-:W-:-:S04]  /*00a0*/  FFMA R5, R0, -7.5497894158615963534e-08, R5 ;  /* 0xb3a2216800057823 */ /* 0x000fc80000000005 */
[----:B------:R-:W-:Y:S01]  /*00b0*/  FFMA R18, R0, -5.3903029534742383927e-15, R5 ;  /* 0xa7c234c500127823 */ /* 0x000fe20000000005 */
[----:B--2---:R-:W-:Y:S06]  /*00c0*/  @!P0 BRA `(.L_x_0) ;  /* 0x0000000000e08947 */ /* 0x004fec0003800000 */
[----:B------:R-:W-:-:S13]  /*00d0*/  FSETP.NEU.AND P0, PT, |R7|, +INF , PT ;  /* 0x7f8000000700780b */ /* 0x000fda0003f0d200 */
[----:B------:R-:W-:Y:S01]  /*00e0*/  @!P0 FMUL R18, RZ, R7 ;  /* 0x00000007ff128220 */ /* 0x000fe20000400000 */
[----:B------:R-:W-:Y:S01]  /*00f0*/  @!P0 IMAD.MOV.U32 R3, RZ, RZ, RZ ;  /* 0x000000ffff038224 */ /* 0x000fe200078e00ff */
[----:B------:R-:W-:Y:S06]  /*0100*/  @!P0 BRA `(.L_x_0) ;  /* 0x0000000000d08947 */ /* 0x000fec0003800000 */
[----:B------:R-:W-:Y:S01]  /*0110*/  IMAD.SHL.U32 R3, R7, 0x100, RZ ;  /* 0x0000010007037824 */ /* 0x000fe200078e00ff */
[----:B------:R-:W1:Y:S01]  /*0120*/  LDCU.64 UR6, c[0x0][0x358] ;  /* 0x00006b00ff0677ac */ /* 0x000e620008000a00 */
[----:B------:R-:W-:Y:S02]  /*0130*/  IMAD.MOV.U32 R6, RZ, RZ, RZ ;  /* 0x000000ffff067224 */ /* 0x000fe400078e00ff */
[----:B------:R-:W-:Y:S01]  /*0140*/  IMAD.MOV.U32 R13, RZ, RZ, RZ ;  /* 0x000000ffff0d7224 */ /* 0x000fe200078e00ff */
[----:B------:R-:W-:Y:S01]  /*0150*/  LOP3.LUT R3, R3, 0x80000000, RZ, 0xfc, !PT ;  /* 0x8000000003037812 */ /* 0x000fe200078efcff */
[----:B------:R-:W-:Y:S01]  /*0160*/  IMAD.MOV.U32 R0, RZ, RZ, R1 ;  /* 0x000000ffff007224 */ /* 0x000fe200078e0001 */
[----:B------:R-:W2:Y:S01]  /*0170*/  LDCU.64 UR8, c[0x4][0x20] ;  /* 0x01000400ff0877ac */ /* 0x000ea20008000a00 */
[----:B------:R-:W-:-:S05]  /*0180*/  UMOV UR4, URZ ;  /* 0x000000ff00047c82 */ /* 0x000fca0008000000 */
.L_x_1:
[----:B--2---:R-:W-:Y:S01]  /*0190*/  IMAD.U32 R8, RZ, RZ, UR8 ;  /* 0x00000008ff087e24 */ /* 0x004fe2000f8e00ff */
[----:B------:R-:W-:-:S05]  /*01a0*/  MOV R9, UR9 ;  /* 0x0000000900097c02 */ /* 0x000fca0008000f00 */
[----:B-1----:R-:W2:Y:S01]  /*01b0*/  LDG.E.CONSTANT R4, desc[UR6][R8.64] ;  /* 0x0000000608047981 */ /* 0x002ea2000c1e9900 */
[----:B------:R-:W-:Y:S02]  /*01c0*/  UIADD3 UR8, UP0, UPT, UR8, 0x4, URZ ;  /* 0x0000000408087890 */ /* 0x000fe4000ff1e0ff */
[----:B------:R-:W-:Y:S02]  /*01d0*/  UIADD3 UR4, UPT, UPT, UR4, 0x1, URZ ;  /* 0x0000000104047890 */ /* 0x000fe4000fffe0ff */
[----:B------:R-:W-:Y:S02]  /*01e0*/  UIADD3.X UR9, UPT, UPT, URZ, UR9, URZ, UP0, !UPT ;  /* 0x00000009ff097290 */ /* 0x000fe400087fe4ff */
[----:B------:R-:W-:Y:S01]  /*01f0*/  UISETP.NE.AND UP0, UPT, UR4, 0x6, UPT ;  /* 0x000000060400788c */ /* 0x000fe2000bf05270 */
[----:B--2---:R-:W-:-:S03]  /*0200*/  IMAD.WIDE.U32 R4, R4, R3, RZ ;  /* 0x0000000304047225 */ /* 0x004fc600078e00ff */
[----:B------:R-:W-:-:S05]  /*0210*/  IADD3 R11, P0, PT, R4, R6, RZ ;  /* 0x00000006040b7210 */ /* 0x000fca0007f1e0ff */
[----:B------:R1:W-:Y:S01]  /*0220*/  STL [R0], R11 ;  /* 0x0000000b00007387 */ /* 0x0003e20000100800 */
[----:B------:R-:W-:Y:S02]  /*0230*/  IMAD.X R6, R5, 0x1, R13, P0 ;  /* 0x0000000105067824 */ /* 0x000fe400000e060d */
[----:B-1----:R-:W-:Y:S01]  /*0240*/  VIADD R0, R0, 0x4 ;  /* 0x0000000400007836 */ /* 0x002fe20000000000 */
[----:B------:R-:W-:Y:S06]  /*0250*/  BRA.U UP0, `(.L_x_1) ;  /* 0xfffffffd00cc7547 */ /* 0x000fec000b83ffff */
[----:B------:R-:W-:Y:S01]  /*0260*/  SHF.R.U32.HI R8, RZ, 0x17, R7 ;  /* 0x00000017ff087819 */ /* 0x000fe20000011607 */
[----:B------:R1:W-:Y:S03]  /*0270*/  STL [R1+0x18], R6 ;  /* 0x0000180601007387 */ /* 0x0003e60000100800 */
[C---:B------:R-:W-:Y:S02]  /*0280*/  LOP3.LUT R0, R8.reuse, 0xe0, RZ, 0xc0, !PT ;  /* 0x000000e008007812 */ /* 0x040fe400078ec0ff */
[----:B------:R-:W-:-:S03]  /*0290*/  LOP3.LUT P0, RZ, R8, 0x1f, RZ, 0xc0, !PT ;  /* 0x0000001f08ff7812 */ /* 0x000fc6000780c0ff */
[----:B------:R-:W-:-:S05]  /*02a0*/  VIADD R0, R0, 0xffffff80 ;  /* 0xffffff8000007836 */ /* 0x000fca0000000000 */
[----:B------:R-:W-:-:S05]  /*02b0*/  SHF.R.U32.HI R0, RZ, 0x5, R0 ;  /* 0x00000005ff007819 */ /* 0x000fca0000011600 */
[----:B------:R-:W-:-:S05]  /*02c0*/  IMAD R9, R0, -0x4, R1 ;  /* 0xfffffffc00097824 */ /* 0x000fca00078e0201 */
[----:B------:R-:W2:Y:S04]  /*02d0*/  LDL R3, [R9+0x18] ;  /* 0x0000180009037983 */ /* 0x000ea80000100800 */
[----:B------:R-:W2:Y:S04]  /*02e0*/  LDL R4, [R9+0x14] ;  /* 0x0000140009047983 */ /* 0x000ea80000100800 */
[----:B------:R-:W3:Y:S01]  /*02f0*/  @P0 LDL R5, [R9+0x10] ;  /* 0x0000100009050983 */ /* 0x000ee20000100800 */
[----:B------:R-:W-:Y:S01]  /*0300*/  LOP3.LUT R0, R8, 0x1f, RZ, 0xc0, !PT ;  /* 0x0000001f08007812 */ /* 0x000fe200078ec0ff */
[----:B------:R-:W-:Y:S01]  /*0310*/  UMOV UR6, 0x54442d19 ;  /* 0x54442d1900067882 */ /* 0x000fe20000000000 */
[----:B------:R-:W-:-:S02]  /*0320*/  UMOV UR7, 0x3bf921fb ;  /* 0x3bf921fb00077882 */ /* 0x000fc40000000000 */
[-C--:B--2---:R-:W-:Y:S02]  /*0330*/  @P0 SHF.L.W.U32.HI R3, R4, R0.reuse, R3 ;  /* 0x0000000004030219 */ /* 0x084fe40000010e03 */
[----:B---3--:R-:W-:Y:S02]  /*0340*/  @P0 SHF.L.W.U32.HI R4, R5, R0, R4 ;  /* 0x0000000005040219 */ /* 0x008fe40000010e04 */
[----:B------:R-:W-:Y:S02]  /*0350*/  ISETP.GE.AND P0, PT, R7, RZ, PT ;  /* 0x000000ff0700720c */ /* 0x000fe40003f06270 */
[C-C-:B------:R-:W-:Y:S01]  /*0360*/  SHF.L.W.U32.HI R0, R4.reuse, 0x2, R3.reuse ;  /* 0x0000000204007819 */ /* 0x140fe20000010e03 */
[----:B------:R-:W-:Y:S01]  /*0370*/  IMAD.SHL.U32 R4, R4, 0x4, RZ ;  /* 0x0000000404047824 */ /* 0x000fe200078e00ff */
[----:B------:R-:W-:Y:S02]  /*0380*/  SHF.R.U32.HI R3, RZ, 0x1e, R3 ;  /* 0x0000001eff037819 */ /* 0x000fe40000011603 */
[----:B------:R-:W-:-:S02]  /*0390*/  SHF.R.S32.HI R5, RZ, 0x1f, R0 ;  /* 0x0000001fff057819 */ /* 0x000fc40000011400 */
[C---:B------:R-:W-:Y:S02]  /*03a0*/  LEA.HI R3, R0.reuse, R3, RZ, 0x1 ;  /* 0x0000000300037211 */ /* 0x040fe400078f08ff */
[C---:B------:R-:W-:Y:S02]  /*03b0*/  LOP3.LUT R4, R5.reuse, R4, RZ, 0x3c, !PT ;  /* 0x0000000405047212 */ /* 0x040fe400078e3cff */
[----:B------:R-:W-:Y:S02]  /*03c0*/  LOP3.LUT R5, R5, R0, RZ, 0x3c, !PT ;  /* 0x0000000005057212 */ /* 0x000fe400078e3cff */
[----:B-1----:R-:W-:Y:S01]  /*03d0*/  LOP3.LUT R6, R0, R7, RZ, 0x3c, !PT ;  /* 0x0000000700067212 */ /* 0x002fe200078e3cff */
[----:B------:R-:W-:-:S03]  /*03e0*/  IMAD.MOV R0, RZ, RZ, -R3 ;  /* 0x000000ffff007224 */ /* 0x000fc600078e0a03 */
[----:B------:R-:W1:Y:S01]  /*03f0*/  I2F.F64.S64 R4, R4 ;  /* 0x0000000400047312 */ /* 0x000e620000301c00 */
[----:B------:R-:W-:Y:S01]  /*0400*/  ISETP.GE.AND P1, PT, R6, RZ, PT ;  /* 0x000000ff0600720c */ /* 0x000fe20003f26270 */
[----:B------:R-:W-:Y:S01]  /*0410*/  @!P0 IMAD.MOV.U32 R3, RZ, RZ, R0 ;  /* 0x000000ffff038224 */ /* 0x000fe200078e0000 */
[----:B-1----:R-:W-:-:S10]  /*0420*/  DMUL R8, R4, UR6 ;  /* 0x0000000604087c28 */ /* 0x002fd40008000000 */
[----:B------:R-:W1:Y:S02]  /*0430*/  F2F.F32.F64 R8, R8 ;  /* 0x0000000800087310 */ /* 0x000e640000301000 */
[----:B-1----:R-:W-:-:S07]  /*0440*/  FSEL R18, -R8, R8, !P1 ;  /* 0x0000000808127208 */ /* 0x002fce0004800100 */
.L_x_0:
[----:B------:R-:W-:Y:S01]  /*0450*/  IADD3 R4, PT, PT, R7, -0xd000000, RZ ;  /* 0xf300000007047810 */ /* 0x000fe20007ffe0ff */
[----:B------:R1:W2:Y:S03]  /*0460*/  MUFU.RSQ R0, R7 ;  /* 0x0000000700007308 */ /* 0x0002a60000001400 */
[----:B------:R-:W-:-:S13]  /*0470*/  ISETP.GT.U32.AND P0, PT, R4, 0x727fffff, PT ;  /* 0x727fffff0400780c */ /* 0x000fda0003f04070 */
[----:B-1----:R-:W-:Y:S05]  /*0480*/  @!P0 BRA `(.L_x_2) ;  /* 0x0000000000108947 */ /* 0x002fea0003800000 */
[----:B------:R-:W-:-:S07]  /*0490*/  MOV R6, 0x4b0 ;  /* 0x000004b000067802 */ /* 0x000fce0000000f00 */
[----:B0-2---:R-:W-:Y:S05]  /*04a0*/  CALL.REL.NOINC `($__internal_0_$__cuda_sm20_sqrt_rn_f32_slowpath) ;  /* 0x0000000400087944 */ /* 0x005fea0003c00000 */
[----:B------:R-:W-:Y:S01]  /*04b0*/  IMAD.MOV.U32 R4, RZ, RZ, R0 ;  /* 0x000000ffff047224 */ /* 0x000fe200078e0000 */
[----:B------:R-:W-:Y:S06]  /*04c0*/  BRA `(.L_x_3) ;  /* 0x0000000000107947 */ /* 0x000fec0003800000 */
.L_x_2:
[C---:B--2---:R-:W-:Y:S01]  /*04d0*/  FMUL.FTZ R4, R0.reuse, R7 ;  /* 0x0000000700047220 */ /* 0x044fe20000410000 */
[----:B------:R-:W-:-:S03]  /*04e0*/  FMUL.FTZ R0, R0, 0.5 ;  /* 0x3f00000000007820 */ /* 0x000fc60000410000 */
[----:B------:R-:W-:-:S04]  /*04f0*/  FFMA R7, -R4, R4, R7 ;  /* 0x0000000404077223 */ /* 0x000fc80000000107 */
[----:B------:R-:W-:-:S07]  /*0500*/  FFMA R4, R7, R0, R4 ;  /* 0x0000000007047223 */ /* 0x000fce0000000004 */
.L_x_3:
[----:B------:R-:W1:Y:S01]  /*0510*/  LDCU UR4, c[0x0][0x380] ;  /* 0x00007000ff0477ac */ /* 0x000e620008000800 */
[----:B------:R-:W-:Y:S02]  /*0520*/  IMAD.MOV.U32 R0, RZ, RZ, 0x3c190000 ;  /* 0x3c190000ff007424 */ /* 0x000fe400078e00ff */
[C---:B------:R-:W-:Y:S01]  /*0530*/  FMUL R5, R18.reuse, R18 ;  /* 0x0000001212057220 */ /* 0x040fe20000400000 */
[----:B------:R-:W2:Y:S01]  /*0540*/  MUFU.RCP R7, R4 ;  /* 0x0000000400077308 */ /* 0x000ea20000001000 */
[----:B------:R-:W-:Y:S02]  /*0550*/  FSETP.NEU.AND P1, PT, |R18|, 0.00049096695147454738617, PT ;  /* 0x3a00b43c1200780b */ /* 0x000fe40003f2d200 */
[----:B------:R-:W-:Y:S01]  /*0560*/  FFMA R0, R5, R0, 0.003265380859375 ;  /* 0x3b56000005007423 */ /* 0x000fe20000000000 */
[----:B------:R-:W-:-:S03]  /*0570*/  LOP3.LUT R3, R3, 0x1, RZ, 0xc0, !PT ;  /* 0x0000000103037812 */ /* 0x000fc600078ec0ff */
[----:B------:R-:W-:Y:S01]  /*0580*/  FFMA R0, R5, R0, 0.0242919921875 ;  /* 0x3cc7000005007423 */ /* 0x000fe20000000000 */
[----:B------:R-:W-:Y:S01]  /*0590*/  ISETP.NE.U32.AND P2, PT, R3, 0x1, PT ;  /* 0x000000010300780c */ /* 0x000fe20003f45070 */
[----:B------:R3:W4:Y:S02]  /*05a0*/  F2F.F64.F32 R16, R4 ;  /* 0x0000000400107310 */ /* 0x0007240000201800 */
[----:B------:R-:W-:Y:S01]  /*05b0*/  FFMA R0, R5, R0, 0.053466796875 ;  /* 0x3d5b000005007423 */ /* 0x000fe20000000000 */
[----:B-1----:R-:W-:-:S03]  /*05c0*/  IMAD.U32 R9, RZ, RZ, UR4 ;  /* 0x00000004ff097e24 */ /* 0x002fc6000f8e00ff */
[C---:B------:R-:W-:Y:S02]  /*05d0*/  FFMA R0, R5.reuse, R0, 0.13337790966033935547 ;  /* 0x3e08943805007423 */ /* 0x040fe40000000000 */
[----:B------:R-:W1:Y:S02]  /*05e0*/  FCHK P0, R9, R4 ;  /* 0x0000000409007302 */ /* 0x000e640000000000 */
[----:B------:R-:W-:Y:S01]  /*05f0*/  FFMA R3, R5, R0, 0.33333230018615722656 ;  /* 0x3eaaaa8805037423 */ /* 0x000fe20000000000 */
[----:B--2---:R-:W-:Y:S01]  /*0600*/  FFMA R0, R7, -R4, 1 ;  /* 0x3f80000007007423 */ /* 0x004fe20000000804 */
[----:B------:R-:W-:-:S03]  /*0610*/  FMUL R5, R5, R18 ;  /* 0x0000001205057220 */ /* 0x000fc60000400000 */
[----:B------:R-:W-:Y:S01]  /*0620*/  FFMA R0, R7, R0, R7 ;  /* 0x0000000007007223 */ /* 0x000fe20000000007 */
[----:B------:R-:W-:-:S03]  /*0630*/  @P1 FFMA R18, R3, R5, R18 ;  /* 0x0000000503121223 */ /* 0x000fc60000000012 */
[----:B------:R-:W-:-:S03]  /*0640*/  FFMA R3, R0, UR4, RZ ;  /* 0x0000000400037c23 */ /* 0x000fc600080000ff */
[----:B------:R-:W2:Y:S01]  /*0650*/  @!P2 MUFU.RCP R18, -R18 ;  /* 0x800000120012a308 */ /* 0x000ea20000001000 */
[----:B0-----:R-:W-:Y:S01]  /*0660*/  IADD3 R2, P1, P2, R1, 0x20, R2 ;  /* 0x0000002001027810 */ /* 0x001fe20007a3e002 */
[----:B------:R-:W-:-:S03]  /*0670*/  FFMA R5, R3, -R4, UR4 ;  /* 0x0000000403057e23 */ /* 0x000fc60008000804 */
[----:B------:R-:W-:Y:S01]  /*0680*/  IADD3.X R19, PT, PT, RZ, UR5, RZ, P1, P2 ;  /* 0x00000005ff137c10 */ /* 0x000fe20008fe44ff */
[----:B------:R-:W-:Y:S01]  /*0690*/  FFMA R0, R0, R5, R3 ;  /* 0x0000000500007223 */ /* 0x000fe20000000003 */
[----:B-1-34-:R-:W-:Y:S07]  /*06a0*/  @!P0 BRA `(.L_x_4) ;  /* 0x00000000000c8947 */ /* 0x01afee0003800000 */
[----:B------:R-:W-:Y:S01]  /*06b0*/  IMAD.MOV.U32 R0, RZ, RZ, R4 ;  /* 0x000000ffff007224 */ /* 0x000fe200078e0004 */
[----:B------:R-:W-:-:S07]  /*06c0*/  MOV R4, 0x6e0 ;  /* 0x000006e000047802 */ /* 0x000fce0000000f00 */
[----:B--2---:R-:W-:Y:S05]  /*06d0*/  CALL.REL.NOINC `($__internal_1_$__cuda_sm3x_div_rn_noftz_f32_slowpath) ;  /* 0x0000000000e07944 */ /* 0x004fea0003c00000 */
.L_x_4:
[----:B------:R-:W0:Y:S01]  /*06e0*/  F2F.F64.F32 R8, R0 ;  /* 0x0000000000087310 */ /* 0x000e220000201800 */
[----:B------:R-:W-:Y:S01]  /*06f0*/  MOV R22, 0x0 ;  /* 0x0000000000167802 */ /* 0x000fe20000000f00 */
[----:B------:R-:W1:Y:S01]  /*0700*/  LDCU.64 UR4, c[0x4][0x8] ;  /* 0x01000100ff0477ac */ /* 0x000e620008000a00 */
[----:B------:R-:W-:Y:S01]  /*0710*/  MOV R6, R2 ;  /* 0x0000000200067202 */ /* 0x000fe20000000f00 */
[----:B------:R-:W-:Y:S01]  /*0720*/  IMAD.MOV.U32 R7, RZ, RZ, R19 ;  /* 0x000000ffff077224 */ /* 0x000fe200078e0013 */
[----:B------:R3:W4:Y:S01]  /*0730*/  LDC.64 R10, c[0x4][R22] ;  /* 0x01000000160a7b82 */ /* 0x0007220000000a00 */
[----:B0-----:R3:W-:Y:S01]  /*0740*/  STL.64 [R1+0x20], R8 ;  /* 0x0000200801007387 */ /* 0x0017e20000100a00 */
[----:B-1----:R-:W-:Y:S02]  /*0750*/  IMAD.U32 R4, RZ, RZ, UR4 ;  /* 0x00000004ff047e24 */ /* 0x002fe4000f8e00ff */
[----:B------:R-:W-:-:S07]  /*0760*/  IMAD.U32 R5, RZ, RZ, UR5 ;  /* 0x00000005ff057e24 */ /* 0x000fce000f8e00ff */
[----:B------:R-:W-:-:S07]  /*0770*/  LEPC R20, `(.L_x_5) ;  /* 0x000000001014794e */ /* 0x000fce0000000000 */
[----:B--234-:R-:W-:Y:S05]  /*0780*/  CALL.ABS.NOINC R10 ;  /* 0x000000000a007343 */ /* 0x01cfea0003c00000 */
.L_x_5:
[----:B------:R-:W0:Y:S01]  /*0790*/  F2F.F64.F32 R8, R18 ;  /* 0x0000001200087310 */ /* 0x000e220000201800 */
[----:B------:R1:W2:Y:S01]  /*07a0*/  LDC.64 R10, c[0x4][R22] ;  /* 0x01000000160a7b82 */ /* 0x0002a20000000a00 */
[----:B------:R-:W3:Y:S01]  /*07b0*/  LDCU.64 UR4, c[0x4][0x10] ;  /* 0x01000200ff0477ac */ /* 0x000ee20008000a00 */
[----:B------:R-:W-:Y:S02]  /*07c0*/  IMAD.MOV.U32 R6, RZ, RZ, R2 ;  /* 0x000000ffff067224 */ /* 0x000fe400078e0002 */
[----:B------:R-:W-:Y:S01]  /*07d0*/  IMAD.MOV.U32 R7, RZ, RZ, R19 ;  /* 0x000000ffff077224 */ /* 0x000fe200078e0013 */
[----:B0-----:R1:W-:Y:S01]  /*07e0*/  STL.64 [R1+0x20], R8 ;  /* 0x0000200801007387 */ /* 0x0013e20000100a00 */
[----:B---3--:R-:W-:Y:S02]  /*07f0*/  IMAD.U32 R4, RZ, RZ, UR4 ;  /* 0x00000004ff047e24 */ /* 0x008fe4000f8e00ff */
[----:B------:R-:W-:-:S07]  /*0800*/  IMAD.U32 R5, RZ, RZ, UR5 ;  /* 0x00000005ff057e24 */ /* 0x000fce000f8e00ff */
[----:B------:R-:W-:-:S07]  /*0810*/  LEPC R20, `(.L_x_6) ;  /* 0x000000001014794e */ /* 0x000fce0000000000 */
[----:B-12---:R-:W-:Y:S05]  /*0820*/  CALL.ABS.NOINC R10 ;  /* 0x000000000a007343 */ /* 0x006fea0003c00000 */
.L_x_6:
[----:B------:R0:W-:Y:S01]  /*0830*/  STL.64 [R1+0x20], R16 ;  /* 0x0000201001007387 */ /* 0x0001e20000100a00 */
[----:B------:R-:W1:Y:S01]  /*0840*/  LDC.64 R22, c[0x4][R22] ;  /* 0x0100000016167b82 */ /* 0x000e620000000a00 */
[----:B------:R-:W2:Y:S01]  /*0850*/  LDCU.64 UR4, c[0x4][0x18] ;  /* 0x01000300ff0477ac */ /* 0x000ea20008000a00 */
[----:B------:R-:W-:Y:S02]  /*0860*/  IMAD.MOV.U32 R6, RZ, RZ, R2 ;  /* 0x000000ffff067224 */ /* 0x000fe400078e0002 */
[----:B------:R-:W-:Y:S02]  /*0870*/  IMAD.MOV.U32 R7, RZ, RZ, R19 ;  /* 0x000000ffff077224 */ /* 0x000fe400078e0013 */
[----:B--2---:R-:W-:Y:S01]  /*0880*/  IMAD.U32 R4, RZ, RZ, UR4 ;  /* 0x00000004ff047e24 */ /* 0x004fe2000f8e00ff */
[----:B0-----:R-:W-:-:S07]  /*0890*/  MOV R5, UR5 ;  /* 0x0000000500057c02 */ /* 0x001fce0008000f00 */
[----:B------:R-:W-:-:S07]  /*08a0*/  LEPC R20, `(.L_x_7) ;  /* 0x000000001014794e */ /* 0x000fce0000000000 */
[----:B-1----:R-:W-:Y:S05]  /*08b0*/  CALL.ABS.NOINC R22 ;  /* 0x0000000016007343 */ /* 0x002fea0003c00000 */
.L_x_7:
[----:B------:R-:W-:Y:S05]  /*08c0*/  EXIT ;  /* 0x000000000000794d */ /* 0x000fea0003800000 */
        .weak           $__internal_0_$__cuda_sm20_sqrt_rn_f32_slowpath
        .type           $__internal_0_$__cuda_sm20_sqrt_rn_f32_slowpath,@function
        .size           $__internal_0_$__cuda_sm20_sqrt_rn_f32_slowpath,($__internal_1_$__cuda_sm3x_div_rn_noftz_f32_slowpath - $__internal_0_$__cuda_sm20_sqrt_rn_f32_slowpath)
$__internal_0_$__cuda_sm20_sqrt_rn_f32_slowpath:
[----:B------:R-:W0:Y:S02]  /*08d0*/  LDC R0, c[0x0][0x380] ;  /* 0x0000e000ff007b82 */ /* 0x000e240000000800 */
[----:B0-----:R-:W-:-:S13]  /*08e0*/  LOP3.LUT P0, RZ, R0, 0x7fffffff, RZ, 0xc0, !PT ;  /* 0x7fffffff00ff7812 */ /* 0x001fda000780c0ff */
[----:B------:R-:W0:Y:S01]  /*08f0*/  @!P0 LDC R4, c[0x0][0x380] ;  /* 0x0000e000ff048b82 */ /* 0x000e220000000800 */
[----:B------:R-:W-:Y:S05]  /*0900*/  @!P0 BRA `(.L_x_8) ;  /* 0x0000000000448947 */ /* 0x000fea0003800000 */
[----:B------:R-:W-:-:S13]  /*0910*/  FSETP.GEU.FTZ.AND P0, PT, R0, RZ, PT ;  /* 0x000000ff0000720b */ /* 0x000fda0003f1e000 */
[----:B0-----:R-:W-:Y:S01]  /*0920*/  @!P0 IMAD.MOV.U32 R4, RZ, RZ, 0x7fffffff ;  /* 0x7fffffffff048424 */ /* 0x001fe200078e00ff */
[----:B------:R-:W-:Y:S06]  /*0930*/  @!P0 BRA `(.L_x_8) ;  /* 0x0000000000388947 */ /* 0x000fec0003800000 */
[----:B------:R-:W-:-:S13]  /*0940*/  FSETP.GTU.FTZ.AND P0, PT, |R0|, +INF , PT ;  /* 0x7f8000000000780b */ /* 0x000fda0003f1c200 */
[----:B------:R-:W-:Y:S01]  /*0950*/  @P0 FADD.FTZ R4, R0, 1 ;  /* 0x3f80000000040421 */ /* 0x000fe20000010000 */
[----:B------:R-:W-:Y:S06]  /*0960*/  @P0 BRA `(.L_x_8) ;  /* 0x00000000002c0947 */ /* 0x000fec0003800000 */
[----:B------:R-:W-:-:S13]  /*0970*/  FSETP.NEU.FTZ.AND P0, PT, |R0|, +INF , PT ;  /* 0x7f8000000000780b */ /* 0x000fda0003f1d200 */
[----:B------:R-:W1:Y:S01]  /*0980*/  @!P0 LDC R4, c[0x0][0x380] ;  /* 0x0000e000ff048b82 */ /* 0x000e620000000800 */
[----:B------:R-:W-:Y:S05]  /*0990*/  @!P0 BRA `(.L_x_8) ;  /* 0x0000000000208947 */ /* 0x000fea0003800000 */
[----:B------:R-:W-:-:S04]  /*09a0*/  FFMA R0, R0, 1.84467440737095516160e+19, RZ ;  /* 0x5f80000000007823 */ /* 0x000fc800000000ff */
[----:B------:R-:W0:Y:S02]  /*09b0*/  MUFU.RSQ R5, R0 ;  /* 0x0000000000057308 */ /* 0x000e240000001400 */
[----:B0-----:R-:W-:Y:S01]  /*09c0*/  FMUL.FTZ R7, R0, R5 ;  /* 0x0000000500077220 */ /* 0x001fe20000410000 */
[----:B------:R-:W-:-:S03]  /*09d0*/  FMUL.FTZ R5, R5, 0.5 ;  /* 0x3f00000005057820 */ /* 0x000fc60000410000 */
[----:B-1----:R-:W-:-:S04]  /*09e0*/  FADD.FTZ R4, -R7, -RZ ;  /* 0x800000ff07047221 */ /* 0x002fc80000010100 */
[----:B------:R-:W-:-:S04]  /*09f0*/  FFMA R4, R7, R4, R0 ;  /* 0x0000000407047223 */ /* 0x000fc80000000000 */
[----:B------:R-:W-:-:S04]  /*0a00*/  FFMA R4, R4, R5, R7 ;  /* 0x0000000504047223 */ /* 0x000fc80000000007 */
[----:B------:R-:W-:-:S07]  /*0a10*/  FMUL.FTZ R4, R4, 2.3283064365386962891e-10 ;  /* 0x2f80000004047820 */ /* 0x000fce0000410000 */
.L_x_8:
[----:B------:R-:W-:Y:S02]  /*0a20*/  HFMA2 R5, -RZ, RZ, 0, 0 ;  /* 0x00000000ff057431 */ /* 0x000fe400000001ff */
[----:B01----:R-:W-:Y:S02]  /*0a30*/  IMAD.MOV.U32 R0, RZ, RZ, R4 ;  /* 0x000000ffff007224 */ /* 0x003fe400078e0004 */
[----:B------:R-:W-:-:S04]  /*0a40*/  IMAD.MOV.U32 R4, RZ, RZ, R6 ;  /* 0x000000ffff047224 */ /* 0x000fc800078e0006 */
[----:B------:R-:W-:Y:S05]  /*0a50*/  RET.REL.NODEC R4 `(_Z11test_approxf) ;  /* 0xfffffff404687950 */ /* 0x000fea0003c3ffff */
        .weak           $__internal_1_$__cuda_sm3x_div_rn_noftz_f32_slowpath
        .type           $__internal_1_$__cuda_sm3x_div_rn_noftz_f32_slowpath,@function
        .size           $__internal_1_$__cuda_sm3x_div_rn_noftz_f32_slowpath,(.L_x_19 - $__internal_1_$__cuda_sm3x_div_rn_noftz_f32_slowpath)
$__internal_1_$__cuda_sm3x_div_rn_noftz_f32_slowpath:
[----:B------:R-:W0:Y:S01]  /*0a60*/  LDC R3, c[0x0][0x380] ;  /* 0x0000e000ff037b82 */ /* 0x000e220000000800 */
[----:B------:R-:W-:-:S04]  /*0a70*/  SHF.R.U32.HI R5, RZ, 0x17, R0 ;  /* 0x00000017ff057819 */ /* 0x000fc80000011600 */
[----:B------:R-:W-:-:S03]  /*0a80*/  LOP3.LUT R13, R5, 0xff, RZ, 0xc0, !PT ;  /* 0x000000ff050d7812 */ /* 0x000fc600078ec0ff */
[----:B------:R-:W1:Y:S02]  /*0a90*/  LDC R7, c[0x0][0x380] ;  /* 0x0000e000ff077b82 */ /* 0x000e640000000800 */
[----:B------:R-:W-:-:S05]  /*0aa0*/  VIADD R9, R13, 0xffffffff ;  /* 0xffffffff0d097836 */ /* 0x000fca0000000000 */
[----:B------:R-:W-:Y:S02]  /*0ab0*/  ISETP.GT.U32.AND P0, PT, R9, 0xfd, PT ;  /* 0x000000fd0900780c */ /* 0x000fe40003f04070 */
[----:B0-----:R-:W-:-:S04]  /*0ac0*/  SHF.R.U32.HI R5, RZ, 0x17, R3 ;  /* 0x00000017ff057819 */ /* 0x001fc80000011603 */
[----:B------:R-:W-:-:S05]  /*0ad0*/  LOP3.LUT R6, R5, 0xff, RZ, 0xc0, !PT ;  /* 0x000000ff05067812 */ /* 0x000fca00078ec0ff */
[----:B------:R-:W-:-:S05]  /*0ae0*/  VIADD R8, R6, 0xffffffff ;  /* 0xffffffff06087836 */ /* 0x000fca0000000000 */
[----:B------:R-:W-:-:S13]  /*0af0*/  ISETP.GT.U32.OR P0, PT, R8, 0xfd, P0 ;  /* 0x000000fd0800780c */ /* 0x000fda0000704470 */
[----:B------:R-:W-:Y:S01]  /*0b00*/  @!P0 IMAD.MOV.U32 R5, RZ, RZ, RZ ;  /* 0x000000ffff058224 */ /* 0x000fe200078e00ff */
[----:B-1----:R-:W-:Y:S06]  /*0b10*/  @!P0 BRA `(.L_x_9) ;  /* 0x00000000005c8947 */ /* 0x002fec0003800000 */
[----:B------:R-:W-:Y:S02]  /*0b20*/  FSETP.GTU.FTZ.AND P0, PT, |R3|, +INF , PT ;  /* 0x7f8000000300780b */ /* 0x000fe40003f1c200 */
[----:B------:R-:W-:-:S04]  /*0b30*/  FSETP.GTU.FTZ.AND P1, PT, |R0|, +INF , PT ;  /* 0x7f8000000000780b */ /* 0x000fc80003f3c200 */
[----:B------:R-:W-:-:S13]  /*0b40*/  PLOP3.LUT P0, PT, P0, P1, PT, 0xf8, 0x8f ;  /* 0x00000000008f781c */ /* 0x000fda0000703f70 */
[----:B------:R-:W-:Y:S05]  /*0b50*/  @P0 BRA `(.L_x_10) ;  /* 0x0000000400440947 */ /* 0x000fea0003800000 */
[----:B------:R-:W-:-:S13]  /*0b60*/  LOP3.LUT P0, RZ, R0, 0x7fffffff, R7, 0xc8, !PT ;  /* 0x7fffffff00ff7812 */ /* 0x000fda000780c807 */
[----:B------:R-:W-:Y:S05]  /*0b70*/  @!P0 BRA `(.L_x_11) ;  /* 0x0000000400348947 */ /* 0x000fea0003800000 */
[C---:B------:R-:W-:Y:S02]  /*0b80*/  FSETP.NEU.FTZ.AND P2, PT, |R3|.reuse, +INF , PT ;  /* 0x7f8000000300780b */ /* 0x040fe40003f5d200 */
[----:B------:R-:W-:Y:S02]  /*0b90*/  FSETP.NEU.FTZ.AND P1, PT, |R0|, +INF , PT ;  /* 0x7f8000000000780b */ /* 0x000fe40003f3d200 */
[----:B------:R-:W-:-:S11]  /*0ba0*/  FSETP.NEU.FTZ.AND P0, PT, |R3|, +INF , PT ;  /* 0x7f8000000300780b */ /* 0x000fd60003f1d200 */
[----:B------:R-:W-:Y:S05]  /*0bb0*/  @!P1 BRA !P2, `(.L_x_11) ;  /* 0x0000000400249947 */ /* 0x000fea0005000000 */
[----:B------:R-:W-:-:S04]  /*0bc0*/  LOP3.LUT P2, RZ, R7, 0x7fffffff, RZ, 0xc0, !PT ;  /* 0x7fffffff07ff7812 */ /* 0x000fc8000784c0ff */
[----:B------:R-:W-:-:S13]  /*0bd0*/  PLOP3.LUT P1, PT, P1, P2, PT, 0x2f, 0xf2 ;  /* 0x0000000000f2781c */ /* 0x000fda0000f24577 */
[----:B------:R-:W-:Y:S05]  /*0be0*/  @P1 BRA `(.L_x_12) ;  /* 0x0000000400101947 */ /* 0x000fea0003800000 */
[----:B------:R-:W-:-:S04]  /*0bf0*/  LOP3.LUT P1, RZ, R0, 0x7fffffff, RZ, 0xc0, !PT ;  /* 0x7fffffff00ff7812 */ /* 0x000fc8000782c0ff */
[----:B------:R-:W-:-:S13]  /*0c00*/  PLOP3.LUT P0, PT, P0, P1, PT, 0x2f, 0xf2 ;  /* 0x0000000000f2781c */ /* 0x000fda0000702577 */
[----:B------:R-:W-:Y:S05]  /*0c10*/  @P0 BRA `(.L_x_13) ;  /* 0x0000000000f80947 */ /* 0x000fea0003800000 */
[----:B------:R-:W-:Y:S02]  /*0c20*/  ISETP.GE.AND P0, PT, R8, RZ, PT ;  /* 0x000000ff0800720c */ /* 0x000fe40003f06270 */
[----:B------:R-:W-:-:S11]  /*0c30*/  ISETP.GE.AND P1, PT, R9, RZ, PT ;  /* 0x000000ff0900720c */ /* 0x000fd60003f26270 */
[----:B------:R-:W-:Y:S02]  /*0c40*/  @P0 IMAD.MOV.U32 R5, RZ, RZ, RZ ;  /* 0x000000ffff050224 */ /* 0x000fe400078e00ff */
[----:B------:R-:W-:Y:S01]  /*0c50*/  @!P0 FFMA R7, R3, 1.84467440737095516160e+19, RZ ;  /* 0x5f80000003078823 */ /* 0x000fe200000000ff */
[----:B------:R-:W-:Y:S02]  /*0c60*/  @!P0 IMAD.MOV.U32 R5, RZ, RZ, -0x40 ;  /* 0xffffffc0ff058424 */ /* 0x000fe400078e00ff */
[----:B------:R-:W-:-:S03]  /*0c70*/  @!P1 FFMA R0, R0, 1.84467440737095516160e+19, RZ ;  /* 0x5f80000000009823 */ /* 0x000fc600000000ff */
[----:B------:R-:W-:-:S07]  /*0c80*/  @!P1 IADD3 R5, PT, PT, R5, 0x40, RZ ;  /* 0x0000004005059810 */ /* 0x000fce0007ffe0ff */
.L_x_9:
[----:B------:R-:W-:Y:S01]  /*0c90*/  LEA R3, R13, 0xc0800000, 0x17 ;  /* 0xc08000000d037811 */ /* 0x000fe200078eb8ff */
[----:B------:R-:W-:-:S04]  /*0ca0*/  VIADD R6, R6, 0xffffff81 ;  /* 0xffffff8106067836 */ /* 0x000fc80000000000 */
[----:B------:R-:W-:Y:S02]  /*0cb0*/  IMAD.IADD R3, R0, 0x1, -R3 ;  /* 0x0000000100037824 */ /* 0x000fe400078e0a03 */
[C---:B------:R-:W-:Y:S01]  /*0cc0*/  IMAD R0, R6.reuse, -0x800000, R7 ;  /* 0xff80000006007824 */ /* 0x040fe200078e0207 */
[----:B------:R-:W-:Y:S01]  /*0cd0*/  IADD3 R6, PT, PT, R6, 0x7f, -R13 ;  /* 0x0000007f06067810 */ /* 0x000fe20007ffe80d */
[----:B------:R-:W0:Y:S01]  /*0ce0*/  MUFU.RCP R8, R3 ;  /* 0x0000000300087308 */ /* 0x000e220000001000 */
[----:B------:R-:W-:-:S03]  /*0cf0*/  FADD.FTZ R9, -R3, -RZ ;  /* 0x800000ff03097221 */ /* 0x000fc60000010100 */
[----:B------:R-:W-:Y:S02]  /*0d00*/  IMAD.IADD R6, R6, 0x1, R5 ;  /* 0x0000000106067824 */ /* 0x000fe400078e0205 */
[----:B0-----:R-:W-:-:S04]  /*0d10*/  FFMA R11, R8, R9, 1 ;  /* 0x3f800000080b7423 */ /* 0x001fc80000000009 */
[----:B------:R-:W-:-:S04]  /*0d20*/  FFMA R10, R8, R11, R8 ;  /* 0x0000000b080a7223 */ /* 0x000fc80000000008 */
[----:B------:R-:W-:-:S04]  /*0d30*/  FFMA R7, R0, R10, RZ ;  /* 0x0000000a00077223 */ /* 0x000fc800000000ff */
[----:B------:R-:W-:-:S04]  /*0d40*/  FFMA R8, R9, R7, R0 ;  /* 0x0000000709087223 */ /* 0x000fc80000000000 */
[----:B------:R-:W-:-:S04]  /*0d50*/  FFMA R7, R10, R8, R7 ;  /* 0x000000080a077223 */ /* 0x000fc80000000007 */
[----:B------:R-:W-:-:S04]  /*0d60*/  FFMA R8, R9, R7, R0 ;  /* 0x0000000709087223 */ /* 0x000fc80000000000 */
[----:B------:R-:W-:-:S05]  /*0d70*/  FFMA R0, R10, R8, R7 ;  /* 0x000000080a007223 */ /* 0x000fca0000000007 */
[----:B------:R-:W-:-:S04]  /*0d80*/  SHF.R.U32.HI R3, RZ, 0x17, R0 ;  /* 0x00000017ff037819 */ /* 0x000fc80000011600 */
[----:B------:R-:W-:-:S05]  /*0d90*/  LOP3.LUT R3, R3, 0xff, RZ, 0xc0, !PT ;  /* 0x000000ff03037812 */ /* 0x000fca00078ec0ff */
[----:B------:R-:W-:-:S04]  /*0da0*/  IMAD.IADD R9, R3, 0x1, R6 ;  /* 0x0000000103097824 */ /* 0x000fc800078e0206 */
[----:B------:R-:W-:-:S05]  /*0db0*/  VIADD R3, R9, 0xffffffff ;  /* 0xffffffff09037836 */ /* 0x000fca0000000000 */
[----:B------:R-:W-:-:S13]  /*0dc0*/  ISETP.GE.U32.AND P0, PT, R3, 0xfe, PT ;  /* 0x000000fe0300780c */ /* 0x000fda0003f06070 */
[----:B------:R-:W-:Y:S05]  /*0dd0*/  @!P0 BRA `(.L_x_14) ;  /* 0x0000000000808947 */ /* 0x000fea0003800000 */
[----:B------:R-:W-:-:S13]  /*0de0*/  ISETP.GT.AND P0, PT, R9, 0xfe, PT ;  /* 0x000000fe0900780c */ /* 0x000fda0003f04270 */
[----:B------:R-:W-:Y:S05]  /*0df0*/  @P0 BRA `(.L_x_15) ;  /* 0x00000000006c0947 */ /* 0x000fea0003800000 */
[----:B------:R-:W-:-:S13]  /*0e00*/  ISETP.GE.AND P0, PT, R9, 0x1, PT ;  /* 0x000000010900780c */ /* 0x000fda0003f06270 */
[----:B------:R-:W-:Y:S05]  /*0e10*/  @P0 BRA `(.L_x_16) ;  /* 0x0000000000980947 */ /* 0x000fea0003800000 */
[----:B------:R-:W-:Y:S02]  /*0e20*/  ISETP.GE.AND P0, PT, R9, -0x18, PT ;  /* 0xffffffe80900780c */ /* 0x000fe40003f06270 */
[----:B------:R-:W-:-:S11]  /*0e30*/  LOP3.LUT R0, R0, 0x80000000, RZ, 0xc0, !PT ;  /* 0x8000000000007812 */ /* 0x000fd600078ec0ff */
[----:B------:R-:W-:Y:S05]  /*0e40*/  @!P0 BRA `(.L_x_16) ;  /* 0x00000000008c8947 */ /* 0x000fea0003800000 */
[CCC-:B------:R-:W-:Y:S01]  /*0e50*/  FFMA.RZ R3, R10.reuse, R8.reuse, R7.reuse ;  /* 0x000000080a037223 */ /* 0x1c0fe2000000c007 */
[CCC-:B------:R-:W-:Y:S01]  /*0e60*/  FFMA.RM R6, R10.reuse, R8.reuse, R7.reuse ;  /* 0x000000080a067223 */ /* 0x1c0fe20000004007 */
[C---:B------:R-:W-:Y:S02]  /*0e70*/  ISETP.NE.AND P2, PT, R9.reuse, RZ, PT ;  /* 0x000000ff0900720c */ /* 0x040fe40003f45270 */
[----:B------:R-:W-:Y:S02]  /*0e80*/  ISETP.NE.AND P1, PT, R9, RZ, PT ;  /* 0x000000ff0900720c */ /* 0x000fe40003f25270 */
[----:B------:R-:W-:Y:S01]  /*0e90*/  LOP3.LUT R5, R3, 0x7fffff, RZ, 0xc0, !PT ;  /* 0x007fffff03057812 */ /* 0x000fe200078ec0ff */
[----:B------:R-:W-:Y:S01]  /*0ea0*/  FFMA.RP R3, R10, R8, R7 ;  /* 0x000000080a037223 */ /* 0x000fe20000008007 */
[----:B------:R-:W-:Y:S01]  /*0eb0*/  IADD3 R8, PT, PT, R9, 0x20, RZ ;  /* 0x0000002009087810 */ /* 0x000fe20007ffe0ff */
[----:B------:R-:W-:Y:S01]  /*0ec0*/  IMAD.MOV R7, RZ, RZ, -R9 ;  /* 0x000000ffff077224 */ /* 0x000fe200078e0a09 */
[----:B------:R-:W-:-:S02]  /*0ed0*/  LOP3.LUT R5, R5, 0x800000, RZ, 0xfc, !PT ;  /* 0x0080000005057812 */ /* 0x000fc400078efcff */
[----:B------:R-:W-:Y:S02]  /*0ee0*/  FSETP.NEU.FTZ.AND P0, PT, R3, R6, PT ;  /* 0x000000060300720b */ /* 0x000fe40003f1d000 */
[----:B------:R-:W-:Y:S02]  /*0ef0*/  SHF.L.U32 R8, R5, R8, RZ ;  /* 0x0000000805087219 */ /* 0x000fe400000006ff */
[----:B------:R-:W-:Y:S02]  /*0f00*/  SEL R6, R7, RZ, P2 ;  /* 0x000000ff07067207 */ /* 0x000fe40001000000 */
[----:B------:R-:W-:Y:S02]  /*0f10*/  ISETP.NE.AND P1, PT, R8, RZ, P1 ;  /* 0x000000ff0800720c */ /* 0x000fe40000f25270 */
[----:B------:R-:W-:Y:S02]  /*0f20*/  SHF.R.U32.HI R6, RZ, R6, R5 ;  /* 0x00000006ff067219 */ /* 0x000fe40000011605 */
[----:B------:R-:W-:-:S02]  /*0f30*/  PLOP3.LUT P0, PT, P0, P1, PT, 0xf8, 0x8f ;  /* 0x00000000008f781c */ /* 0x000fc40000703f70 */
[----:B------:R-:W-:Y:S02]  /*0f40*/  SHF.R.U32.HI R8, RZ, 0x1, R6 ;  /* 0x00000001ff087819 */ /* 0x000fe40000011606 */
[----:B------:R-:W-:-:S04]  /*0f50*/  SEL R3, RZ, 0x1, !P0 ;  /* 0x00000001ff037807 */ /* 0x000fc80004000000 */
[----:B------:R-:W-:-:S04]  /*0f60*/  LOP3.LUT R3, R3, 0x1, R8, 0xf8, !PT ;  /* 0x0000000103037812 */ /* 0x000fc800078ef808 */
[----:B------:R-:W-:-:S05]  /*0f70*/  LOP3.LUT R3, R3, R6, RZ, 0xc0, !PT ;  /* 0x0000000603037212 */ /* 0x000fca00078ec0ff */
[----:B------:R-:W-:-:S05]  /*0f80*/  IMAD.IADD R3, R8, 0x1, R3 ;  /* 0x0000000108037824 */ /* 0x000fca00078e0203 */
[----:B------:R-:W-:Y:S01]  /*0f90*/  LOP3.LUT R0, R3, R0, RZ, 0xfc, !PT ;  /* 0x0000000003007212 */ /* 0x000fe200078efcff */
[----:B------:R-:W-:Y:S06]  /*0fa0*/  BRA `(.L_x_16) ;  /* 0x0000000000347947 */ /* 0x000fec0003800000 */
.L_x_15:
[----:B------:R-:W-:-:S04]  /*0fb0*/  LOP3.LUT R0, R0, 0x80000000, RZ, 0xc0, !PT ;  /* 0x8000000000007812 */ /* 0x000fc800078ec0ff */
[----:B------:R-:W-:Y:S01]  /*0fc0*/  LOP3.LUT R0, R0, 0x7f800000, RZ, 0xfc, !PT ;  /* 0x7f80000000007812 */ /* 0x000fe200078efcff */
[----:B------:R-:W-:Y:S06]  /*0fd0*/  BRA `(.L_x_16) ;  /* 0x0000000000287947 */ /* 0x000fec0003800000 */
.L_x_14:
[----:B------:R-:W-:Y:S01]  /*0fe0*/  IMAD R0, R6, 0x800000, R0 ;  /* 0x0080000006007824 */ /* 0x000fe200078e0200 */
[----:B------:R-:W-:Y:S06]  /*0ff0*/  BRA `(.L_x_16) ;  /* 0x0000000000207947 */ /* 0x000fec0003800000 */
.L_x_13:
[----:B------:R-:W-:-:S04]  /*1000*/  LOP3.LUT R0, R0, 0x80000000, R7, 0x48, !PT ;  /* 0x8000000000007812 */ /* 0x000fc800078e4807 */
[----:B------:R-:W-:Y:S01]  /*1010*/  LOP3.LUT R0, R0, 0x7f800000, RZ, 0xfc, !PT ;  /* 0x7f80000000007812 */ /* 0x000fe200078efcff */
[----:B------:R-:W-:Y:S06]  /*1020*/  BRA `(.L_x_16) ;  /* 0x0000000000147947 */ /* 0x000fec0003800000 */
.L_x_12:
[----:B------:R-:W-:Y:S01]  /*1030*/  LOP3.LUT R0, R0, 0x80000000, R7, 0x48, !PT ;  /* 0x8000000000007812 */ /* 0x000fe200078e4807 */
[----:B------:R-:W-:Y:S06]  /*1040*/  BRA `(.L_x_16) ;  /* 0x00000000000c7947 */ /* 0x000fec0003800000 */
.L_x_11:
[----:B------:R-:W0:Y:S01]  /*1050*/  MUFU.RSQ R0, -QNAN ;  /* 0xffc0000000007908 */ /* 0x000e220000001400 */
[----:B------:R-:W-:Y:S05]  /*1060*/  BRA `(.L_x_16) ;  /* 0x0000000000047947 */ /* 0x000fea0003800000 */
.L_x_10:
[----:B------:R-:W-:-:S07]  /*1070*/  FADD.FTZ R0, R0, R3 ;  /* 0x0000000300007221 */ /* 0x000fce0000010000 */
.L_x_16:
[----:B------:R-:W-:-:S04]  /*1080*/  IMAD.MOV.U32 R5, RZ, RZ, 0x0 ;  /* 0x00000000ff057424 */ /* 0x000fc800078e00ff */
[----:B0-----:R-:W-:Y:S05]  /*1090*/  RET.REL.NODEC R4 `(_Z11test_approxf) ;  /* 0xffffffec04d87950 */ /* 0x001fea0003c3ffff */
.L_x_17:
[----:B------:R-:W-:-:S00]  /*10a0*/  BRA `(.L_x_17) ;  /* 0xfffffffc00fc7947 */ /* 0x000fc0000383ffff */
[----:B------:R-:W-:-:S00]  /*10b0*/  NOP ;  /* 0x0000000000007918 */ /* 0x000fc00000000000 */
        /* <DEDUP_REMOVED lines=12> */
.L_x_19:


//--------------------- .nv.global.init           --------------------------
	.section	.nv.global.init,"aw",@progbits
	.align	4
.nv.global.init:
	.type		__cudart_i2opi_f,@object
	.size		__cudart_i2opi_f,($str - __cudart_i2opi_f)
__cudart_i2opi_f:
        /*0000*/ 	.byte	0x41, 0x90, 0x43, 0x3c, 0x99, 0x95, 0x62, 0xdb, 0xc0, 0xdd, 0x34, 0xf5, 0xd1, 0x57, 0x27, 0xfc
        /*0010*/ 	.byte	0x29, 0x15, 0x44, 0x4e, 0x6e, 0x83, 0xf9, 0xa2
	.type		$str,@object
	.size		$str,($str$2 - $str)
$str:
        /*0018*/ 	.byte	0x64, 0x69, 0x76, 0x3a, 0x20, 0x25, 0x66, 0x0a, 0x00
	.type		$str$2,@object
	.size		$str$2,($str$1 - $str$2)
$str$2:
        /*0021*/ 	.byte	0x73, 0x71, 0x72, 0x74, 0x5f, 0x64, 0x3a, 0x20, 0x25, 0x66, 0x0a, 0x00
	.type		$str$1,@object
	.size		$str$1,(.L_1 - $str$1)
$str$1:
        /*002d*/ 	.byte	0x74, 0x61, 0x6e, 0x5f, 0x61, 0x70, 0x70, 0x72, 0x6f, 0x78, 0x3a, 0x20, 0x25, 0x66, 0x0a, 0x00
.L_1:


//--------------------- .nv.shared.reserved.0     --------------------------
	.section	.nv.shared.reserved.0,"aw",@nobits
	.weak		__nv_reservedSMEM_offset_0_alias
	.size		__nv_reservedSMEM_offset_0_alias, 0, 64
	.other		__nv_reservedSMEM_offset_0_alias,@"STO_CUDA_RESERVED_SHARED STV_DEFAULT"
__nv_reservedSMEM_offset_0_alias:
	.zero		0
	.zero		64


//--------------------- .nv.constant0._Z11test_approxf --------------------------
	.section	.nv.constant0._Z11test_approxf,"a",@progbits
	.sectionflags	@""
	.align	4
.nv.constant0._Z11test_approxf:
	.zero		900


//--------------------- SYMBOLS --------------------------

	.type		.nv.reservedSmem.offset0,@object
	.size		.nv.reservedSmem.offset0,0x4
	.type		vprintf,@function
